//
// Generated by NVIDIA NVVM Compiler
//
// Compiler Build ID: CL-36424714
// Cuda compilation tools, release 13.0, V13.0.88
// Based on NVVM 20.0.0
//

.version 9.0
.target sm_100
.address_size 64

	// .globl	_Z12simpleKerneli
.extern .func  (.param .b32 func_retval0) vprintf
(
	.param .b64 vprintf_param_0,
	.param .b64 vprintf_param_1
)
;
.global .align 1 .b8 $str[29] = {91, 75, 101, 114, 110, 101, 108, 32, 37, 100, 93, 32, 101, 120, 101, 99, 117, 116, 101, 100, 32, 111, 110, 32, 71, 80, 85, 10};

.visible .entry _Z12simpleKerneli(
	.param .u32 _Z12simpleKerneli_param_0
)
{
	.local .align 8 .b8 	__local_depot0[8];
	.reg .b64 	%SP;
	.reg .b64 	%SPL;
	.reg .pred 	%p<2>;
	.reg .b32 	%r<7>;
	.reg .b64 	%rd<5>;

	mov.u64 	%SPL, __local_depot0;
	cvta.local.u64 	%SP, %SPL;
	ld.param.u32 	%r1, [_Z12simpleKerneli_param_0];
	mov.u32 	%r2, %tid.x;
	mov.u32 	%r3, %ctaid.x;
	or.b32  	%r4, %r2, %r3;
	setp.ne.s32 	%p1, %r4, 0;
	@%p1 bra 	$L__BB0_2;
	add.u64 	%rd1, %SP, 0;
	add.u64 	%rd2, %SPL, 0;
	st.local.u32 	[%rd2], %r1;
	mov.u64 	%rd3, $str;
	cvta.global.u64 	%rd4, %rd3;
	{ // callseq 0, 0
	.param .b64 param0;
	st.param.b64 	[param0], %rd4;
	.param .b64 param1;
	st.param.b64 	[param1], %rd1;
	.param .b32 retval0;
	call.uni (retval0), 
	vprintf, 
	(
	param0, 
	param1
	);
	ld.param.b32 	%r5, [retval0];
	} // callseq 0
$L__BB0_2:
	ret;

}


// ===== COMPILED SASS (sm_100) =====

	.target	sm_100

	.elftype	@"ET_EXEC"


//--------------------- .note.nv.tkinfo           --------------------------
	.section	.note.nv.tkinfo,"",@"SHT_NOTE"
	.sectionflags	@"SHF_NOTE_NV_TKINFO"
	.tkinfo
        /*0018*/ 	.word	0x00000002
        /*0030*/ 	.string	""
        /*0030*/ 	.string	"ptxas"
        /*0030*/ 	.string	"Cuda compilation tools, release 13.0, V13.0.88"
        /*0030*/ 	.string	"Build cuda_13.0.r13.0/compiler.36424714_0"
        /*0030*/ 	.string	"-arch sm_100 -m 64 "



//--------------------- .note.nv.cuinfo           --------------------------
	.section	.note.nv.cuinfo,"",@"SHT_NOTE"
	.sectionflags	@"SHF_NOTE_NV_CUINFO"
        /*0018*/ 	.short	0x0002
        /*001a*/ 	.short	0x0064
        /*001c*/ 	.short	0x0082
	.zero		2


//--------------------- .nv.info                  --------------------------
	.section	.nv.info,"",@"SHT_CUDA_INFO"
	.align	4


	//----- nvinfo : EIATTR_REGCOUNT
	.align		4
        /*0000*/ 	.byte	0x04, 0x2f
        /*0002*/ 	.short	(.L_2 - .L_1)
	.align		4
.L_1:
        /*0004*/ 	.word	index@(_Z12simpleKerneli)
        /*0008*/ 	.word	0x00000018


	//----- nvinfo : EIATTR_FRAME_SIZE
	.align		4
.L_2:
        /*000c*/ 	.byte	0x04, 0x11
        /*000e*/ 	.short	(.L_4 - .L_3)
	.align		4
.L_3:
        /*0010*/ 	.word	index@(_Z12simpleKerneli)
        /*0014*/ 	.word	0x00000008


	//----- nvinfo : EIATTR_MIN_STACK_SIZE
	.align		4
.L_4:
        /*0018*/ 	.byte	0x04, 0x12
        /*001a*/ 	.short	(.L_6 - .L_5)
	.align		4
.L_5:
        /*001c*/ 	.word	index@(_Z12simpleKerneli)
        /*0020*/ 	.word	0x00000008
.L_6:


//--------------------- .nv.compat                --------------------------
	.section	.nv.compat,"",@"SHT_CUDA_COMPAT_INFO"
	.align	4
        /*0000*/ 	.byte	0x02, 0x09, 0x00, 0x00, 0x02, 0x02, 0x01, 0x00, 0x02, 0x05, 0x05, 0x00, 0x03, 0x07, 0x01, 0x01
        /*0010*/ 	.byte	0x02, 0x03, 0x00, 0x00, 0x02, 0x06, 0x01, 0x00, 0x04, 0x0b, 0x08, 0x00, 0x09, 0x00, 0x00, 0x00
        /*0020*/ 	.byte	0x00, 0x00, 0x00, 0x00


//--------------------- .nv.info._Z12simpleKerneli --------------------------
	.section	.nv.info._Z12simpleKerneli,"",@"SHT_CUDA_INFO"
	.sectionflags	@""
	.align	4


	//----- nvinfo : EIATTR_CUDA_API_VERSION
	.align		4
        /*0000*/ 	.byte	0x04, 0x37
        /*0002*/ 	.short	(.L_8 - .L_7)
.L_7:
        /*0004*/ 	.word	0x00000082


	//----- nvinfo : EIATTR_KPARAM_INFO
	.align		4
.L_8:
        /*0008*/ 	.byte	0x04, 0x17
        /*000a*/ 	.short	(.L_10 - .L_9)
.L_9:
        /*000c*/ 	.word	0x00000000
        /*0010*/ 	.short	0x0000
        /*0012*/ 	.short	0x0000
        /*0014*/ 	.byte	0x00, 0xf0, 0x11, 0x00


	//----- nvinfo : EIATTR_SPARSE_MMA_MASK
	.align		4
.L_10:
        /*0018*/ 	.byte	0x03, 0x50
        /*001a*/ 	.short	0x0000


	//----- nvinfo : EIATTR_MAXREG_COUNT
	.align		4
        /*001c*/ 	.byte	0x03, 0x1b
        /*001e*/ 	.short	0x00ff


	//----- nvinfo : EIATTR_EXTERNS
	.align		4
        /*0020*/ 	.byte	0x04, 0x0f
        /*0022*/ 	.short	(.L_12 - .L_11)


	//   ....[0]....
	.align		4
.L_11:
        /*0024*/ 	.word	index@(vprintf)


	//----- nvinfo : EIATTR_MERCURY_ISA_VERSION
	.align		4
.L_12:
        /*0028*/ 	.byte	0x03, 0x5f
        /*002a*/ 	.short	0x0101


	//----- nvinfo : EIATTR_VRC_CTA_INIT_COUNT
	.align		4
        /*002c*/ 	.byte	0x02, 0x4a
	.zero		1
	.zero		1


	//----- nvinfo : EIATTR_SYSCALL_OFFSETS
	.align		4
        /*0030*/ 	.byte	0x04, 0x46
        /*0032*/ 	.short	(.L_14 - .L_13)


	//   ....[0]....
.L_13:
        /*0034*/ 	.word	0x00000120


	//----- nvinfo : EIATTR_EXIT_INSTR_OFFSETS
	.align		4
.L_14:
        /*0038*/ 	.byte	0x04, 0x1c
        /*003a*/ 	.short	(.L_16 - .L_15)


	//   ....[0]....
.L_15:
        /*003c*/ 	.word	0x00000090


	//   ....[1]....
        /*0040*/ 	.word	0x00000130


	//----- nvinfo : EIATTR_CRS_STACK_SIZE
	.align		4
.L_16:
        /*0044*/ 	.byte	0x04, 0x1e
        /*0046*/ 	.short	(.L_18 - .L_17)
.L_17:
        /*0048*/ 	.word	0x00000000


	//----- nvinfo : EIATTR_CBANK_PARAM_SIZE
	.align		4
.L_18:
        /*004c*/ 	.byte	0x03, 0x19
        /*004e*/ 	.short	0x0004


	//----- nvinfo : EIATTR_PARAM_CBANK
	.align		4
        /*0050*/ 	.byte	0x04, 0x0a
        /*0052*/ 	.short	(.L_20 - .L_19)
	.align		4
.L_19:
        /*0054*/ 	.word	index@(.nv.constant0._Z12simpleKerneli)
        /*0058*/ 	.short	0x0380
        /*005a*/ 	.short	0x0004


	//----- nvinfo : EIATTR_SW_WAR
	.align		4
.L_20:
        /*005c*/ 	.byte	0x04, 0x36
        /*005e*/ 	.short	(.L_22 - .L_21)
.L_21:
        /*0060*/ 	.word	0x00000008
.L_22:


//--------------------- .nv.callgraph             --------------------------
	.section	.nv.callgraph,"",@"SHT_CUDA_CALLGRAPH"
	.align	4
	.sectionentsize	8
	.align		4
        /*0000*/ 	.word	0x00000000
	.align		4
        /*0004*/ 	.word	0xffffffff
	.align		4
        /*0008*/ 	.word	index@(_Z12simpleKerneli)
	.align		4
        /*000c*/ 	.word	index@(vprintf)
	.align		4
        /*0010*/ 	.word	0x00000000
	.align		4
        /*0014*/ 	.word	0xfffffffe
	.align		4
        /*0018*/ 	.word	0x00000000
	.align		4
        /*001c*/ 	.word	0xfffffffd
	.align		4
        /*0020*/ 	.word	0x00000000
	.align		4
        /*0024*/ 	.word	0xfffffffc


//--------------------- .nv.constant4             --------------------------
	.section	.nv.constant4,"a",@progbits
	.align	8
	.align		8
.nv.constant4:
        /*0000*/ 	.dword	vprintf
	.align		8
        /*0008*/ 	.dword	$str


//--------------------- .text._Z12simpleKerneli   --------------------------
	.section	.text._Z12simpleKerneli,"ax",@progbits
	.align	128
        .global         _Z12simpleKerneli
        .type           _Z12simpleKerneli,@function
        .size           _Z12simpleKerneli,(.L_x_2 - _Z12simpleKerneli)
        .other          _Z12simpleKerneli,@"STO_CUDA_ENTRY STV_DEFAULT"
_Z12simpleKerneli:
.text._Z12simpleKerneli:
[----:B------:R-:W0:Y:S01]  /*0000*/  LDC R1, c[0x0][0x37c] ;  /* 0x0000df00ff017b82 */ /* 0x000e220000000800 */
[----:B------:R-:W1:Y:S07]  /*0010*/  S2R R0, SR_TID.X ;  /* 0x0000000000007919 */ /* 0x000e6e0000002100 */
[----:B------:R-:W1:Y:S01]  /*0020*/  S2UR UR6, SR_CTAID.X ;  /* 0x00000000000679c3 */ /* 0x000e620000002500 */
[----:B------:R-:W2:Y:S01]  /*0030*/  LDCU UR4, c[0x0][0x2f8] ;  /* 0x00005f00ff0477ac */ /* 0x000ea20008000800 */
[----:B0-----:R-:W-:Y:S01]  /*0040*/  VIADD R1, R1, 0xfffffff8 ;  /* 0xfffffff801017836 */ /* 0x001fe20000000000 */
[----:B------:R-:W0:Y:S04]  /*0050*/  LDCU UR5, c[0x0][0x2fc] ;  /* 0x00005f80ff0577ac */ /* 0x000e280008000800 */
[----:B--2---:R-:W-:-:S05]  /*0060*/  IADD3 R6, P1, PT, R1, UR4, RZ ;  /* 0x0000000401067c10 */ /* 0x004fca000ff3e0ff */
[----:B0-----:R-:W-:Y:S01]  /*0070*/  IMAD.X R7, RZ, RZ, UR5, P1 ;  /* 0x00000005ff077e24 */ /* 0x001fe200088e06ff */
[----:B-1----:R-:W-:-:S13]  /*0080*/  LOP3.LUT P0, RZ, R0, UR6, RZ, 0xfc, !PT ;  /* 0x0000000600ff7c12 */ /* 0x002fda000f80fcff */
[----:B------:R-:W-:Y:S05]  /*0090*/  @P0 EXIT ;  /* 0x000000000000094d */ /* 0x000fea0003800000 */
[----:B------:R-:W0:Y:S01]  /*00a0*/  LDC R8, c[0x0][0x380] ;  /* 0x0000e000ff087b82 */ /* 0x000e220000000800 */
[----:B------:R-:W-:Y:S01]  /*00b0*/  MOV R0, 0x0 ;  /* 0x0000000000007802 */ /* 0x000fe20000000f00 */
[----:B------:R-:W1:Y:S06]  /*00c0*/  LDCU.64 UR4, c[0x4][0x8] ;  /* 0x01000100ff0477ac */ /* 0x000e6c0008000a00 */
[----:B------:R2:W3:Y:S01]  /*00d0*/  LDC.64 R2, c[0x4][R0] ;  /* 0x0100000000027b82 */ /* 0x0004e20000000a00 */
[----:B-1----:R-:W-:Y:S02]  /*00e0*/  IMAD.U32 R4, RZ, RZ, UR4 ;  /* 0x00000004ff047e24 */ /* 0x002fe4000f8e00ff */
[----:B------:R-:W-:Y:S01]  /*00f0*/  IMAD.U32 R5, RZ, RZ, UR5 ;  /* 0x00000005ff057e24 */ /* 0x000fe2000f8e00ff */
[----:B0-----:R2:W-:Y:S06]  /*0100*/  STL [R1], R8 ;  /* 0x0000000801007387 */ /* 0x0015ec0000100800 */
[----:B------:R-:W-:-:S07]  /*0110*/  LEPC R20, `(.L_x_0) ;  /* 0x000000001014794e */ /* 0x000fce0000000000 */
[----:B--23--:R-:W-:Y:S05]  /*0120*/  CALL.ABS.NOINC R2 ;  /* 0x0000000002007343 */ /* 0x00cfea0003c00000 */
.L_x_0:
[----:B------:R-:W-:Y:S05]  /*0130*/  EXIT ;  /* 0x000000000000794d */ /* 0x000fea0003800000 */
.L_x_1:
[----:B------:R-:W-:-:S00]  /*0140*/  BRA `(.L_x_1) ;  /* 0xfffffffc00fc7947 */ /* 0x000fc0000383ffff */
[----:B------:R-:W-:-:S00]  /*0150*/  NOP ;  /* 0x0000000000007918 */ /* 0x000fc00000000000 */
        /* <DEDUP_REMOVED lines=10> */
.L_x_2:


//--------------------- .nv.global.init           --------------------------
	.section	.nv.global.init,"aw",@progbits
.nv.global.init:
	.type		$str,@object
	.size		$str,(.L_0 - $str)
$str:
        /*0000*/ 	.byte	0x5b, 0x4b, 0x65, 0x72, 0x6e, 0x65, 0x6c, 0x20, 0x25, 0x64, 0x5d, 0x20, 0x65, 0x78, 0x65, 0x63
        /*0010*/ 	.byte	0x75, 0x74, 0x65, 0x64, 0x20, 0x6f, 0x6e, 0x20, 0x47, 0x50, 0x55, 0x0a, 0x00
.L_0:


//--------------------- .nv.shared.reserved.0     --------------------------
	.section	.nv.shared.reserved.0,"aw",@nobits
	.weak		__nv_reservedSMEM_offset_0_alias
	.size		__nv_reservedSMEM_offset_0_alias, 0, 64
	.other		__nv_reservedSMEM_offset_0_alias,@"STO_CUDA_RESERVED_SHARED STV_DEFAULT"
__nv_reservedSMEM_offset_0_alias:
	.zero		0
	.zero		64


//--------------------- .nv.constant0._Z12simpleKerneli --------------------------
	.section	.nv.constant0._Z12simpleKerneli,"a",@progbits
	.sectionflags	@""
	.align	4
.nv.constant0._Z12simpleKerneli:
	.zero		900


//--------------------- SYMBOLS --------------------------

	.type		.nv.reservedSmem.offset0,@object
	.size		.nv.reservedSmem.offset0,0x4
	.type		vprintf,@function
